	.headerflags	@"EF_CUDA_TEXMODE_UNIFIED EF_CUDA_64BIT_ADDRESS EF_CUDA_ACCELERATORS EF_CUDA_SM90 EF_CUDA_VIRTUAL_SM(EF_CUDA_SM90)"
	.elftype	@"ET_EXEC"


//--------------------- .nv.info                  --------------------------
	.section	.nv.info,"",@"SHT_CUDA_INFO"
	.align	4


	//----- nvinfo : EIATTR_REGCOUNT
	.align		4
        /*0000*/ 	.byte	0x04, 0x2f
        /*0002*/ 	.short	(.L_3 - .L_2)
	.align		4
.L_2:
        /*0004*/ 	.word	index@(triton_poi_fused__native_batch_norm_legit_no_training_convolution_relu_19)
        /*0008*/ 	.word	0x00000016


	//----- nvinfo : EIATTR_MIN_STACK_SIZE
	.align		4
.L_3:
        /*000c*/ 	.byte	0x04, 0x12
        /*000e*/ 	.short	(.L_5 - .L_4)
	.align		4
.L_4:
        /*0010*/ 	.word	index@(triton_poi_fused__native_batch_norm_legit_no_training_convolution_relu_19)
        /*0014*/ 	.word	0x00000000


	//----- nvinfo : EIATTR_FRAME_SIZE
	.align		4
.L_5:
        /*0018*/ 	.byte	0x04, 0x11
        /*001a*/ 	.short	(.L_7 - .L_6)
	.align		4
.L_6:
        /*001c*/ 	.word	index@(triton_poi_fused__native_batch_norm_legit_no_training_convolution_relu_19)
        /*0020*/ 	.word	0x00000000


	//----- nvinfo : EIATTR_MIN_STACK_SIZE
	.align		4
.L_7:
        /*0024*/ 	.byte	0x04, 0x12
        /*0026*/ 	.short	(.L_9 - .L_8)
	.align		4
.L_8:
        /*0028*/ 	.word	index@(triton_poi_fused__native_batch_norm_legit_no_training_convolution_relu_19)
        /*002c*/ 	.word	0x00000000
.L_9:


//--------------------- .nv.info.triton_poi_fused__native_batch_norm_legit_no_training_convolution_relu_19 --------------------------
	.section	.nv.info.triton_poi_fused__native_batch_norm_legit_no_training_convolution_relu_19,"",@"SHT_CUDA_INFO"
	.sectionflags	@""
	.align	4


	//----- nvinfo : EIATTR_CUDA_API_VERSION
	.align		4
        /*0000*/ 	.byte	0x04, 0x37
        /*0002*/ 	.short	(.L_11 - .L_10)
.L_10:
        /*0004*/ 	.word	0x0000007c


	//----- nvinfo : EIATTR_KPARAM_INFO
	.align		4
.L_11:
        /*0008*/ 	.byte	0x04, 0x17
        /*000a*/ 	.short	(.L_13 - .L_12)
.L_12:
        /*000c*/ 	.word	0x00000000
        /*0010*/ 	.short	0x0007
        /*0012*/ 	.short	0x0038
        /*0014*/ 	.byte	0x00, 0xf0, 0x11, 0x00


	//----- nvinfo : EIATTR_KPARAM_INFO
	.align		4
.L_13:
        /*0018*/ 	.byte	0x04, 0x17
        /*001a*/ 	.short	(.L_15 - .L_14)
.L_14:
        /*001c*/ 	.word	0x00000000
        /*0020*/ 	.short	0x0006
        /*0022*/ 	.short	0x0030
        /*0024*/ 	.byte	0x00, 0xf4, 0x21, 0x00


	//----- nvinfo : EIATTR_KPARAM_INFO
	.align		4
.L_15:
        /*0028*/ 	.byte	0x04, 0x17
        /*002a*/ 	.short	(.L_17 - .L_16)
.L_16:
        /*002c*/ 	.word	0x00000000
        /*0030*/ 	.short	0x0005
        /*0032*/ 	.short	0x0028
        /*0034*/ 	.byte	0x00, 0xf4, 0x21, 0x00


	//----- nvinfo : EIATTR_KPARAM_INFO
	.align		4
.L_17:
        /*0038*/ 	.byte	0x04, 0x17
        /*003a*/ 	.short	(.L_19 - .L_18)
.L_18:
        /*003c*/ 	.word	0x00000000
        /*0040*/ 	.short	0x0004
        /*0042*/ 	.short	0x0020
        /*0044*/ 	.byte	0x00, 0xf4, 0x21, 0x00


	//----- nvinfo : EIATTR_KPARAM_INFO
	.align		4
.L_19:
        /*0048*/ 	.byte	0x04, 0x17
        /*004a*/ 	.short	(.L_21 - .L_20)
.L_20:
        /*004c*/ 	.word	0x00000000
        /*0050*/ 	.short	0x0003
        /*0052*/ 	.short	0x0018
        /*0054*/ 	.byte	0x00, 0xf4, 0x21, 0x00


	//----- nvinfo : EIATTR_KPARAM_INFO
	.align		4
.L_21:
        /*0058*/ 	.byte	0x04, 0x17
        /*005a*/ 	.short	(.L_23 - .L_22)
.L_22:
        /*005c*/ 	.word	0x00000000
        /*0060*/ 	.short	0x0002
        /*0062*/ 	.short	0x0010
        /*0064*/ 	.byte	0x00, 0xf4, 0x21, 0x00


	//----- nvinfo : EIATTR_KPARAM_INFO
	.align		4
.L_23:
        /*0068*/ 	.byte	0x04, 0x17
        /*006a*/ 	.short	(.L_25 - .L_24)
.L_24:
        /*006c*/ 	.word	0x00000000
        /*0070*/ 	.short	0x0001
        /*0072*/ 	.short	0x0008
        /*0074*/ 	.byte	0x00, 0xf4, 0x21, 0x00


	//----- nvinfo : EIATTR_KPARAM_INFO
	.align		4
.L_25:
        /*0078*/ 	.byte	0x04, 0x17
        /*007a*/ 	.short	(.L_27 - .L_26)
.L_26:
        /*007c*/ 	.word	0x00000000
        /*0080*/ 	.short	0x0000
        /*0082*/ 	.short	0x0000
        /*0084*/ 	.byte	0x00, 0xf4, 0x21, 0x00


	//----- nvinfo : EIATTR_SPARSE_MMA_MASK
	.align		4
.L_27:
        /*0088*/ 	.byte	0x03, 0x50
        /*008a*/ 	.short	0x0000


	//----- nvinfo : EIATTR_MAXREG_COUNT
	.align		4
        /*008c*/ 	.byte	0x03, 0x1b
        /*008e*/ 	.short	0x00ff


	//----- nvinfo : EIATTR_EXIT_INSTR_OFFSETS
	.align		4
        /*0090*/ 	.byte	0x04, 0x1c
        /*0092*/ 	.short	(.L_29 - .L_28)


	//   ....[0]....
.L_28:
        /*0094*/ 	.word	0x000003c0


	//----- nvinfo : EIATTR_REQNTID
	.align		4
.L_29:
        /*0098*/ 	.byte	0x04, 0x10
        /*009a*/ 	.short	(.L_31 - .L_30)
.L_30:
        /*009c*/ 	.word	0x00000080
        /*00a0*/ 	.word	0x00000001
        /*00a4*/ 	.word	0x00000001


	//----- nvinfo : EIATTR_CBANK_PARAM_SIZE
	.align		4
.L_31:
        /*00a8*/ 	.byte	0x03, 0x19
        /*00aa*/ 	.short	0x003c


	//----- nvinfo : EIATTR_PARAM_CBANK
	.align		4
        /*00ac*/ 	.byte	0x04, 0x0a
        /*00ae*/ 	.short	(.L_33 - .L_32)
	.align		4
.L_32:
        /*00b0*/ 	.word	index@(.nv.constant0.triton_poi_fused__native_batch_norm_legit_no_training_convolution_relu_19)
        /*00b4*/ 	.short	0x0210
        /*00b6*/ 	.short	0x003c


	//----- nvinfo : EIATTR_SW_WAR
	.align		4
.L_33:
        /*00b8*/ 	.byte	0x04, 0x36
        /*00ba*/ 	.short	(.L_35 - .L_34)
.L_34:
        /*00bc*/ 	.word	0x00000008
.L_35:


//--------------------- .nv.callgraph             --------------------------
	.section	.nv.callgraph,"",@"SHT_CUDA_CALLGRAPH"
	.align	4
	.sectionentsize	8
	.align		4
        /*0000*/ 	.word	0x00000000
	.align		4
        /*0004*/ 	.word	0xffffffff
	.align		4
        /*0008*/ 	.word	0x00000000
	.align		4
        /*000c*/ 	.word	0xfffffffe
	.align		4
        /*0010*/ 	.word	0x00000000
	.align		4
        /*0014*/ 	.word	0xfffffffd
	.align		4
        /*0018*/ 	.word	0x00000000
	.align		4
        /*001c*/ 	.word	0xfffffffc


//--------------------- .nv.constant4             --------------------------
	.section	.nv.constant4,"a",@progbits
	.align	8
	.align		8
.nv.constant4:
        /*0000*/ 	.dword	_$_str
	.align		8
        /*0008*/ 	.dword	_$_str_$_2


//--------------------- .text.triton_poi_fused__native_batch_norm_legit_no_training_convolution_relu_19 --------------------------
	.section	.text.triton_poi_fused__native_batch_norm_legit_no_training_convolution_relu_19,"ax",@progbits
	.align	128
        .global         triton_poi_fused__native_batch_norm_legit_no_training_convolution_relu_19
        .type           triton_poi_fused__native_batch_norm_legit_no_training_convolution_relu_19,@function
        .size           triton_poi_fused__native_batch_norm_legit_no_training_convolution_relu_19,(.L_x_1 - triton_poi_fused__native_batch_norm_legit_no_training_convolution_relu_19)
        .other          triton_poi_fused__native_batch_norm_legit_no_training_convolution_relu_19,@"STO_CUDA_ENTRY STV_DEFAULT"
triton_poi_fused__native_batch_norm_legit_no_training_convolution_relu_19:
.text.triton_poi_fused__native_batch_norm_legit_no_training_convolution_relu_19:
[----:B------:R-:W-:Y:S01]  /*0000*/  LDC R1, c[0x0][0x28] ;  /* 0x00000a00ff017b82 */ /* 0x000fe20000000800 */
[----:B------:R-:W1:Y:S07]  /*0010*/  S2R R0, SR_TID.X ;  /* 0x0000000000007919 */ /* 0x000e6e0000002100 */
[----:B------:R-:W2:Y:S01]  /*0020*/  LDC.64 R14, c[0x0][0x228] ;  /* 0x00008a00ff0e7b82 */ /* 0x000ea20000000a00 */
[----:B------:R-:W-:Y:S01]  /*0030*/  ULDC.64 UR4, c[0x0][0x208] ;  /* 0x0000820000047ab9 */ /* 0x000fe20000000a00 */
[----:B------:R-:W3:Y:S06]  /*0040*/  S2R R5, SR_CTAID.X ;  /* 0x0000000000057919 */ /* 0x000eec0000002500 */
[----:B------:R-:W4:Y:S08]  /*0050*/  LDC.64 R10, c[0x0][0x218] ;  /* 0x00008600ff0a7b82 */ /* 0x000f300000000a00 */
[----:B------:R-:W5:Y:S08]  /*0060*/  LDC.64 R12, c[0x0][0x220] ;  /* 0x00008800ff0c7b82 */ /* 0x000f700000000a00 */
[----:B------:R-:W4:Y:S01]  /*0070*/  LDC.64 R16, c[0x0][0x230] ;  /* 0x00008c00ff107b82 */ /* 0x000f220000000a00 */
[----:B-1----:R-:W-:-:S02]  /*0080*/  SHF.L.U32 R0, R0, 0x1, RZ ;  /* 0x0000000100007819 */ /* 0x002fc400000006ff */
[----:B---3--:R-:W-:Y:S02]  /*0090*/  SHF.R.S32.HI R3, RZ, 0x17, R5 ;  /* 0x00000017ff037819 */ /* 0x008fe40000011405 */
[----:B------:R-:W-:Y:S02]  /*00a0*/  LOP3.LUT R0, R0, 0xfe, RZ, 0xc0, !PT ;  /* 0x000000fe00007812 */ /* 0x000fe400078ec0ff */
[----:B------:R-:W-:Y:S02]  /*00b0*/  SGXT R3, R3, 0x1 ;  /* 0x000000010303781a */ /* 0x000fe40000000200 */
[----:B------:R-:W-:Y:S02]  /*00c0*/  LEA R0, R5, R0, 0x8 ;  /* 0x0000000005007211 */ /* 0x000fe400078e40ff */
[----:B------:R-:W1:Y:S02]  /*00d0*/  LDC.64 R4, c[0x0][0x238] ;  /* 0x00008e00ff047b82 */ /* 0x000e640000000a00 */
[----:B------:R-:W-:-:S04]  /*00e0*/  LEA.HI R3, R3, R0, RZ, 0x6 ;  /* 0x0000000003037211 */ /* 0x000fc800078f30ff */
[--C-:B------:R-:W-:Y:S02]  /*00f0*/  SHF.R.S32.HI R2, RZ, 0x6, R3.reuse ;  /* 0x00000006ff027819 */ /* 0x100fe40000011403 */
[----:B------:R-:W-:-:S04]  /*0100*/  SHF.R.S32.HI R3, RZ, 0x1f, R3 ;  /* 0x0000001fff037819 */ /* 0x000fc80000011403 */
[----:B------:R-:W-:-:S04]  /*0110*/  LEA.HI R3, R3, R2, RZ, 0x8 ;  /* 0x0000000203037211 */ /* 0x000fc800078f40ff */
[----:B------:R-:W-:-:S04]  /*0120*/  LOP3.LUT R3, R3, 0xffffff00, RZ, 0xc0, !PT ;  /* 0xffffff0003037812 */ /* 0x000fc800078ec0ff */
[----:B------:R-:W-:Y:S02]  /*0130*/  IADD3 R19, R2, -R3, RZ ;  /* 0x8000000302137210 */ /* 0x000fe40007ffe0ff */
[----:B------:R-:W3:Y:S03]  /*0140*/  LDC.64 R2, c[0x0][0x210] ;  /* 0x00008400ff027b82 */ /* 0x000ee60000000a00 */
[----:B--2---:R-:W-:-:S05]  /*0150*/  IMAD.WIDE R14, R19, 0x4, R14 ;  /* 0x00000004130e7825 */ /* 0x004fca00078e020e */
[----:B------:R2:W2:Y:S01]  /*0160*/  LDG.E.EL R18, desc[UR4][R14.64] ;  /* 0x000000040e127981 */ /* 0x0004a2000c2e1900 */
[----:B----4-:R-:W-:-:S04]  /*0170*/  IMAD.WIDE R10, R19, 0x4, R10 ;  /* 0x00000004130a7825 */ /* 0x010fc800078e020a */
[----:B-----5:R-:W-:Y:S01]  /*0180*/  IMAD.WIDE R12, R19, 0x4, R12 ;  /* 0x00000004130c7825 */ /* 0x020fe200078e020c */
[----:B------:R4:W5:Y:S04]  /*0190*/  LDG.E.EL R8, desc[UR4][R10.64] ;  /* 0x000000040a087981 */ /* 0x000968000c2e1900 */
[----:B------:R-:W5:Y:S01]  /*01a0*/  LDG.E.EL R9, desc[UR4][R12.64] ;  /* 0x000000040c097981 */ /* 0x000f62000c2e1900 */
[----:B---3--:R-:W-:-:S05]  /*01b0*/  IMAD.WIDE R2, R0, 0x4, R2 ;  /* 0x0000000400027825 */ /* 0x008fca00078e0202 */
[----:B------:R-:W5:Y:S01]  /*01c0*/  LDG.E.64 R6, desc[UR4][R2.64] ;  /* 0x0000000402067981 */ /* 0x000f62000c1e1b00 */
[----:B0-2---:R-:W-:-:S04]  /*01d0*/  IMAD.WIDE R14, R19, 0x4, R16 ;  /* 0x00000004130e7825 */ /* 0x005fc800078e0210 */
[----:B-1----:R-:W-:Y:S02]  /*01e0*/  IMAD.WIDE R16, R19, 0x4, R4 ;  /* 0x0000000413107825 */ /* 0x002fe400078e0204 */
[----:B------:R-:W2:Y:S01]  /*01f0*/  LDG.E.EL R14, desc[UR4][R14.64] ;  /* 0x000000040e0e7981 */ /* 0x000ea2000c2e1900 */
[----:B----4-:R-:W-:Y:S01]  /*0200*/  HFMA2.MMA R10, -RZ, RZ, 1.625, 0 ;  /* 0x3e800000ff0a7435 */ /* 0x010fe200000001ff */
[----:B------:R-:W0:Y:S02]  /*0210*/  LDC.64 R4, c[0x0][0x240] ;  /* 0x00009000ff047b82 */ /* 0x000e240000000a00 */
[----:B------:R-:W2:Y:S01]  /*0220*/  LDG.E.EL R17, desc[UR4][R16.64] ;  /* 0x0000000410117981 */ /* 0x000ea2000c2e1900 */
[----:B0-----:R-:W-:-:S04]  /*0230*/  IMAD.WIDE R4, R0, 0x4, R4 ;  /* 0x0000000400047825 */ /* 0x001fc800078e0204 */
[----:B------:R-:W-:-:S04]  /*0240*/  FADD R18, R18, 9.9999997473787516356e-06 ;  /* 0x3727c5ac12127421 */ /* 0x000fc80000000000 */
[----:B------:R-:W0:Y:S02]  /*0250*/  MUFU.SQRT R19, R18 ;  /* 0x0000001200137308 */ /* 0x000e240000002000 */
[C---:B0-----:R-:W-:Y:S02]  /*0260*/  FSETP.GT.AND P0, PT, R19.reuse, 8.50705917302346158658e+37, PT ;  /* 0x7e8000001300780b */ /* 0x041fe40003f04000 */
[----:B------:R-:W-:-:S11]  /*0270*/  FSETP.GEU.AND P1, PT, R19, 1.175494350822287508e-38, PT ;  /* 0x008000001300780b */ /* 0x000fd60003f2e000 */
[----:B------:R-:W-:-:S04]  /*0280*/  @P0 FMUL R19, R19, 0.25 ;  /* 0x3e80000013130820 */ /* 0x000fc80000400000 */
[----:B------:R-:W-:-:S06]  /*0290*/  @!P1 FMUL R19, R19, 16777216 ;  /* 0x4b80000013139820 */ /* 0x000fcc0000400000 */
[----:B------:R-:W0:Y:S01]  /*02a0*/  MUFU.RCP R19, R19 ;  /* 0x0000001300137308 */ /* 0x000e220000001000 */
[----:B------:R-:W-:Y:S01]  /*02b0*/  FSEL R10, R10, 1, P0 ;  /* 0x3f8000000a0a7808 */ /* 0x000fe20000000000 */
[--C-:B-----5:R-:W-:Y:S01]  /*02c0*/  FADD R6, R6, R8.reuse ;  /* 0x0000000806067221 */ /* 0x120fe20000000000 */
[----:B------:R-:W-:-:S03]  /*02d0*/  FADD R7, R7, R8 ;  /* 0x0000000807077221 */ /* 0x000fc60000000000 */
[----:B------:R-:W-:Y:S01]  /*02e0*/  @!P1 FMUL R10, R10, 16777216 ;  /* 0x4b8000000a0a9820 */ /* 0x000fe20000400000 */
[C---:B------:R-:W-:Y:S01]  /*02f0*/  FADD R8, -R9.reuse, R6 ;  /* 0x0000000609087221 */ /* 0x040fe20000000100 */
[----:B------:R-:W-:Y:S02]  /*0300*/  FADD R9, -R9, R7 ;  /* 0x0000000709097221 */ /* 0x000fe40000000100 */
[----:B0-----:R-:W-:-:S04]  /*0310*/  FMUL R10, R19, R10 ;  /* 0x0000000a130a7220 */ /* 0x001fc80000400000 */
[-C--:B------:R-:W-:Y:S01]  /*0320*/  FMUL R8, R8, R10.reuse ;  /* 0x0000000a08087220 */ /* 0x080fe20000400000 */
[----:B------:R-:W-:-:S03]  /*0330*/  FMUL R10, R9, R10 ;  /* 0x0000000a090a7220 */ /* 0x000fc60000400000 */
[C-C-:B--2---:R-:W-:Y:S01]  /*0340*/  FFMA R8, R14.reuse, R8, R17.reuse ;  /* 0x000000080e087223 */ /* 0x144fe20000000011 */
[----:B------:R-:W-:-:S04]  /*0350*/  FFMA R10, R14, R10, R17 ;  /* 0x0000000a0e0a7223 */ /* 0x000fc80000000011 */
[----:B------:R-:W-:Y:S02]  /*0360*/  FSETP.GEU.AND P0, PT, R8, RZ, PT ;  /* 0x000000ff0800720b */ /* 0x000fe40003f0e000 */
[----:B------:R-:W-:Y:S02]  /*0370*/  FSETP.GEU.AND P1, PT, R10, RZ, PT ;  /* 0x000000ff0a00720b */ /* 0x000fe40003f2e000 */
[----:B------:R-:W-:Y:S02]  /*0380*/  FSEL R8, R8, RZ, P0 ;  /* 0x000000ff08087208 */ /* 0x000fe40000000000 */
[----:B------:R-:W-:Y:S01]  /*0390*/  FSEL R9, R10, RZ, P1 ;  /* 0x000000ff0a097208 */ /* 0x000fe20000800000 */
[----:B------:R-:W-:Y:S04]  /*03a0*/  STG.E.64 desc[UR4][R2.64], R6 ;  /* 0x0000000602007986 */ /* 0x000fe8000c101b04 */
[----:B------:R-:W-:Y:S01]  /*03b0*/  STG.E.64 desc[UR4][R4.64], R8 ;  /* 0x0000000804007986 */ /* 0x000fe2000c101b04 */
[----:B------:R-:W-:Y:S05]  /*03c0*/  EXIT ;  /* 0x000000000000794d */ /* 0x000fea0003800000 */
.L_x_0:
[----:B------:R-:W-:-:S00]  /*03d0*/  BRA `(.L_x_0) ;  /* 0xfffffffc00fc7947 */ /* 0x000fc0000383ffff */
[----:B------:R-:W-:-:S00]  /*03e0*/  NOP ;  /* 0x0000000000007918 */ /* 0x000fc00000000000 */
        /* <DEDUP_REMOVED lines=9> */
.L_x_1:


//--------------------- .nv.global.init           --------------------------
	.section	.nv.global.init,"aw",@progbits
.nv.global.init:
	.type		_$_str,@object
	.size		_$_str,(_$_str_$_2 - _$_str)
_$_str:
        /*0000*/ 	.byte	0x5f, 0x5f, 0x43, 0x55, 0x44, 0x41, 0x5f, 0x46, 0x54, 0x5a, 0x00
	.type		_$_str_$_2,@object
	.size		_$_str_$_2,(.L_1 - _$_str_$_2)
_$_str_$_2:
        /*000b*/ 	.byte	0x5f, 0x5f, 0x43, 0x55, 0x44, 0x41, 0x5f, 0x50, 0x52, 0x45, 0x43, 0x5f, 0x53, 0x51, 0x52, 0x54
        /*001b*/ 	.byte	0x00
.L_1:


//--------------------- .nv.constant0.triton_poi_fused__native_batch_norm_legit_no_training_convolution_relu_19 --------------------------
	.section	.nv.constant0.triton_poi_fused__native_batch_norm_legit_no_training_convolution_relu_19,"a",@progbits
	.sectionflags	@""
	.align	4
.nv.constant0.triton_poi_fused__native_batch_norm_legit_no_training_convolution_relu_19:
	.zero		588
